	.headerflags	@"EF_CUDA_TEXMODE_UNIFIED EF_CUDA_64BIT_ADDRESS EF_CUDA_ACCELERATORS EF_CUDA_SM90 EF_CUDA_VIRTUAL_SM(EF_CUDA_SM90)"
	.elftype	@"ET_EXEC"


//--------------------- .nv.info                  --------------------------
	.section	.nv.info,"",@"SHT_CUDA_INFO"
	.align	4


	//----- nvinfo : EIATTR_REGCOUNT
	.align		4
        /*0000*/ 	.byte	0x04, 0x2f
        /*0002*/ 	.short	(.L_2 - .L_1)
	.align		4
.L_1:
        /*0004*/ 	.word	index@(triton_poi_fused_native_group_norm_relu_1)
        /*0008*/ 	.word	0x00000020


	//----- nvinfo : EIATTR_MIN_STACK_SIZE
	.align		4
.L_2:
        /*000c*/ 	.byte	0x04, 0x12
        /*000e*/ 	.short	(.L_4 - .L_3)
	.align		4
.L_3:
        /*0010*/ 	.word	index@(triton_poi_fused_native_group_norm_relu_1)
        /*0014*/ 	.word	0x00000000


	//----- nvinfo : EIATTR_FRAME_SIZE
	.align		4
.L_4:
        /*0018*/ 	.byte	0x04, 0x11
        /*001a*/ 	.short	(.L_6 - .L_5)
	.align		4
.L_5:
        /*001c*/ 	.word	index@(triton_poi_fused_native_group_norm_relu_1)
        /*0020*/ 	.word	0x00000000


	//----- nvinfo : EIATTR_MIN_STACK_SIZE
	.align		4
.L_6:
        /*0024*/ 	.byte	0x04, 0x12
        /*0026*/ 	.short	(.L_8 - .L_7)
	.align		4
.L_7:
        /*0028*/ 	.word	index@(triton_poi_fused_native_group_norm_relu_1)
        /*002c*/ 	.word	0x00000000
.L_8:


//--------------------- .nv.info.triton_poi_fused_native_group_norm_relu_1 --------------------------
	.section	.nv.info.triton_poi_fused_native_group_norm_relu_1,"",@"SHT_CUDA_INFO"
	.sectionflags	@""
	.align	4


	//----- nvinfo : EIATTR_CUDA_API_VERSION
	.align		4
        /*0000*/ 	.byte	0x04, 0x37
        /*0002*/ 	.short	(.L_10 - .L_9)
.L_9:
        /*0004*/ 	.word	0x0000007c


	//----- nvinfo : EIATTR_KPARAM_INFO
	.align		4
.L_10:
        /*0008*/ 	.byte	0x04, 0x17
        /*000a*/ 	.short	(.L_12 - .L_11)
.L_11:
        /*000c*/ 	.word	0x00000000
        /*0010*/ 	.short	0x0006
        /*0012*/ 	.short	0x0030
        /*0014*/ 	.byte	0x00, 0xf0, 0x11, 0x00


	//----- nvinfo : EIATTR_KPARAM_INFO
	.align		4
.L_12:
        /*0018*/ 	.byte	0x04, 0x17
        /*001a*/ 	.short	(.L_14 - .L_13)
.L_13:
        /*001c*/ 	.word	0x00000000
        /*0020*/ 	.short	0x0005
        /*0022*/ 	.short	0x0028
        /*0024*/ 	.byte	0x00, 0xf4, 0x21, 0x00


	//----- nvinfo : EIATTR_KPARAM_INFO
	.align		4
.L_14:
        /*0028*/ 	.byte	0x04, 0x17
        /*002a*/ 	.short	(.L_16 - .L_15)
.L_15:
        /*002c*/ 	.word	0x00000000
        /*0030*/ 	.short	0x0004
        /*0032*/ 	.short	0x0020
        /*0034*/ 	.byte	0x00, 0xf4, 0x21, 0x00


	//----- nvinfo : EIATTR_KPARAM_INFO
	.align		4
.L_16:
        /*0038*/ 	.byte	0x04, 0x17
        /*003a*/ 	.short	(.L_18 - .L_17)
.L_17:
        /*003c*/ 	.word	0x00000000
        /*0040*/ 	.short	0x0003
        /*0042*/ 	.short	0x0018
        /*0044*/ 	.byte	0x00, 0xf4, 0x21, 0x00


	//----- nvinfo : EIATTR_KPARAM_INFO
	.align		4
.L_18:
        /*0048*/ 	.byte	0x04, 0x17
        /*004a*/ 	.short	(.L_20 - .L_19)
.L_19:
        /*004c*/ 	.word	0x00000000
        /*0050*/ 	.short	0x0002
        /*0052*/ 	.short	0x0010
        /*0054*/ 	.byte	0x00, 0xf4, 0x21, 0x00


	//----- nvinfo : EIATTR_KPARAM_INFO
	.align		4
.L_20:
        /*0058*/ 	.byte	0x04, 0x17
        /*005a*/ 	.short	(.L_22 - .L_21)
.L_21:
        /*005c*/ 	.word	0x00000000
        /*0060*/ 	.short	0x0001
        /*0062*/ 	.short	0x0008
        /*0064*/ 	.byte	0x00, 0xf4, 0x21, 0x00


	//----- nvinfo : EIATTR_KPARAM_INFO
	.align		4
.L_22:
        /*0068*/ 	.byte	0x04, 0x17
        /*006a*/ 	.short	(.L_24 - .L_23)
.L_23:
        /*006c*/ 	.word	0x00000000
        /*0070*/ 	.short	0x0000
        /*0072*/ 	.short	0x0000
        /*0074*/ 	.byte	0x00, 0xf4, 0x21, 0x00


	//----- nvinfo : EIATTR_SPARSE_MMA_MASK
	.align		4
.L_24:
        /*0078*/ 	.byte	0x03, 0x50
        /*007a*/ 	.short	0x0000


	//----- nvinfo : EIATTR_MAXREG_COUNT
	.align		4
        /*007c*/ 	.byte	0x03, 0x1b
        /*007e*/ 	.short	0x00ff


	//----- nvinfo : EIATTR_EXIT_INSTR_OFFSETS
	.align		4
        /*0080*/ 	.byte	0x04, 0x1c
        /*0082*/ 	.short	(.L_26 - .L_25)


	//   ....[0]....
.L_25:
        /*0084*/ 	.word	0x00000610


	//----- nvinfo : EIATTR_REQNTID
	.align		4
.L_26:
        /*0088*/ 	.byte	0x04, 0x10
        /*008a*/ 	.short	(.L_28 - .L_27)
.L_27:
        /*008c*/ 	.word	0x00000080
        /*0090*/ 	.word	0x00000001
        /*0094*/ 	.word	0x00000001


	//----- nvinfo : EIATTR_CBANK_PARAM_SIZE
	.align		4
.L_28:
        /*0098*/ 	.byte	0x03, 0x19
        /*009a*/ 	.short	0x0034


	//----- nvinfo : EIATTR_PARAM_CBANK
	.align		4
        /*009c*/ 	.byte	0x04, 0x0a
        /*009e*/ 	.short	(.L_30 - .L_29)
	.align		4
.L_29:
        /*00a0*/ 	.word	index@(.nv.constant0.triton_poi_fused_native_group_norm_relu_1)
        /*00a4*/ 	.short	0x0210
        /*00a6*/ 	.short	0x0034


	//----- nvinfo : EIATTR_SW_WAR
	.align		4
.L_30:
        /*00a8*/ 	.byte	0x04, 0x36
        /*00aa*/ 	.short	(.L_32 - .L_31)
.L_31:
        /*00ac*/ 	.word	0x00000008
.L_32:


//--------------------- .nv.callgraph             --------------------------
	.section	.nv.callgraph,"",@"SHT_CUDA_CALLGRAPH"
	.align	4
	.sectionentsize	8
	.align		4
        /*0000*/ 	.word	0x00000000
	.align		4
        /*0004*/ 	.word	0xffffffff
	.align		4
        /*0008*/ 	.word	0x00000000
	.align		4
        /*000c*/ 	.word	0xfffffffe
	.align		4
        /*0010*/ 	.word	0x00000000
	.align		4
        /*0014*/ 	.word	0xfffffffd
	.align		4
        /*0018*/ 	.word	0x00000000
	.align		4
        /*001c*/ 	.word	0xfffffffc


//--------------------- .nv.constant4             --------------------------
	.section	.nv.constant4,"a",@progbits
	.align	8
	.align		8
.nv.constant4:
        /*0000*/ 	.dword	_$_str


//--------------------- .text.triton_poi_fused_native_group_norm_relu_1 --------------------------
	.section	.text.triton_poi_fused_native_group_norm_relu_1,"ax",@progbits
	.align	128
        .global         triton_poi_fused_native_group_norm_relu_1
        .type           triton_poi_fused_native_group_norm_relu_1,@function
        .size           triton_poi_fused_native_group_norm_relu_1,(.L_x_1 - triton_poi_fused_native_group_norm_relu_1)
        .other          triton_poi_fused_native_group_norm_relu_1,@"STO_CUDA_ENTRY STV_DEFAULT"
triton_poi_fused_native_group_norm_relu_1:
.text.triton_poi_fused_native_group_norm_relu_1:
[----:B------:R-:W-:Y:S01]  /*0000*/  LDC R1, c[0x0][0x28] ;  /* 0x00000a00ff017b82 */ /* 0x000fe20000000800 */
[----:B------:R-:W1:Y:S07]  /*0010*/  S2R R0, SR_TID.X ;  /* 0x0000000000007919 */ /* 0x000e6e0000002100 */
[----:B------:R-:W2:Y:S01]  /*0020*/  LDC.64 R4, c[0x0][0x220] ;  /* 0x00008800ff047b82 */ /* 0x000ea20000000a00 */
[----:B------:R-:W-:Y:S01]  /*0030*/  ULDC.64 UR4, c[0x0][0x208] ;  /* 0x0000820000047ab9 */ /* 0x000fe20000000a00 */
[----:B------:R-:W3:Y:S06]  /*0040*/  S2R R19, SR_CTAID.X ;  /* 0x0000000000137919 */ /* 0x000eec0000002500 */
[----:B------:R-:W4:Y:S08]  /*0050*/  LDC.64 R8, c[0x0][0x218] ;  /* 0x00008600ff087b82 */ /* 0x000f300000000a00 */
[----:B------:R-:W5:Y:S08]  /*0060*/  LDC.64 R14, c[0x0][0x210] ;  /* 0x00008400ff0e7b82 */ /* 0x000f700000000a00 */
[----:B------:R-:W5:Y:S01]  /*0070*/  LDC.64 R2, c[0x0][0x228] ;  /* 0x00008a00ff027b82 */ /* 0x000f620000000a00 */
[----:B-1----:R-:W-:-:S07]  /*0080*/  SHF.L.U32 R0, R0, 0x2, RZ ;  /* 0x0000000200007819 */ /* 0x002fce00000006ff */
[----:B------:R-:W1:Y:S01]  /*0090*/  LDC.64 R12, c[0x0][0x230] ;  /* 0x00008c00ff0c7b82 */ /* 0x000e620000000a00 */
[----:B---3--:R-:W-:Y:S02]  /*00a0*/  SHF.R.S32.HI R6, RZ, 0x15, R19 ;  /* 0x00000015ff067819 */ /* 0x008fe40000011413 */
[----:B------:R-:W-:Y:S02]  /*00b0*/  LOP3.LUT R0, R0, 0x1fc, RZ, 0xc0, !PT ;  /* 0x000001fc00007812 */ /* 0x000fe400078ec0ff */
[----:B------:R-:W-:Y:S02]  /*00c0*/  SGXT R6, R6, 0x1 ;  /* 0x000000010606781a */ /* 0x000fe40000000200 */
[----:B------:R-:W-:-:S04]  /*00d0*/  LEA R19, R19, R0, 0xa ;  /* 0x0000000013137211 */ /* 0x000fc800078e50ff */
[CC--:B------:R-:W-:Y:S02]  /*00e0*/  LEA.HI R0, R6.reuse, R19.reuse, RZ, 0x11 ;  /* 0x0000001306007211 */ /* 0x0c0fe400078f88ff */
[C---:B------:R-:W-:Y:S02]  /*00f0*/  LEA.HI R7, R6.reuse, R19, RZ, 0xc ;  /* 0x0000001306077211 */ /* 0x040fe400078f60ff */
[----:B------:R-:W-:Y:S02]  /*0100*/  SHF.R.S32.HI R29, RZ, 0x11, R0 ;  /* 0x00000011ff1d7819 */ /* 0x000fe40000011400 */
[----:B------:R-:W-:Y:S02]  /*0110*/  IADD3 R0, R19, 0x200, RZ ;  /* 0x0000020013007810 */ /* 0x000fe40007ffe0ff */
[----:B------:R-:W-:Y:S01]  /*0120*/  SHF.R.S32.HI R7, RZ, 0xc, R7 ;  /* 0x0000000cff077819 */ /* 0x000fe20000011407 */
[----:B--2---:R-:W-:Y:S01]  /*0130*/  IMAD.WIDE R20, R29, 0x4, R4 ;  /* 0x000000041d147825 */ /* 0x004fe200078e0204 */
[----:B------:R-:W-:-:S04]  /*0140*/  LEA.HI R11, R6, R0, RZ, 0x11 ;  /* 0x00000000060b7211 */ /* 0x000fc800078f88ff */
[----:B------:R-:W-:Y:S01]  /*0150*/  SHF.R.S32.HI R11, RZ, 0x11, R11 ;  /* 0x00000011ff0b7819 */ /* 0x000fe2000001140b */
[----:B------:R2:W3:Y:S01]  /*0160*/  LDG.E.EL R20, desc[UR4][R20.64] ;  /* 0x0000000414147981 */ /* 0x0004e2000c2e1900 */
[----:B------:R-:W-:Y:S01]  /*0170*/  LEA.HI R10, R7, R7, RZ, 0x8 ;  /* 0x00000007070a7211 */ /* 0x000fe200078f40ff */
[----:B----4-:R-:W-:-:S03]  /*0180*/  IMAD.WIDE R28, R29, 0x4, R8 ;  /* 0x000000041d1c7825 */ /* 0x010fc600078e0208 */
[----:B------:R-:W-:Y:S01]  /*0190*/  LOP3.LUT R16, R10, 0xffffff00, RZ, 0xc0, !PT ;  /* 0xffffff000a107812 */ /* 0x000fe200078ec0ff */
[----:B------:R-:W-:Y:S01]  /*01a0*/  IMAD.WIDE R26, R11, 0x4, R4 ;  /* 0x000000040b1a7825 */ /* 0x000fe200078e0204 */
[----:B------:R-:W-:Y:S01]  /*01b0*/  LEA.HI R10, R6, R0, RZ, 0xc ;  /* 0x00000000060a7211 */ /* 0x000fe200078f60ff */
[----:B------:R-:W4:Y:S01]  /*01c0*/  LDG.E.EL R18, desc[UR4][R28.64] ;  /* 0x000000041c127981 */ /* 0x000f22000c2e1900 */
[----:B------:R-:W-:Y:S01]  /*01d0*/  IADD3 R17, R7, -R16, RZ ;  /* 0x8000001007117210 */ /* 0x000fe20007ffe0ff */
[----:B-----5:R-:W-:Y:S02]  /*01e0*/  IMAD.WIDE R14, R19, 0x4, R14 ;  /* 0x00000004130e7825 */ /* 0x020fe400078e020e */
[----:B------:R5:W4:Y:S01]  /*01f0*/  LDG.E.EL R0, desc[UR4][R26.64] ;  /* 0x000000041a007981 */ /* 0x000b22000c2e1900 */
[----:B------:R-:W-:Y:S01]  /*0200*/  SHF.R.S32.HI R10, RZ, 0xc, R10 ;  /* 0x0000000cff0a7819 */ /* 0x000fe2000001140a */
[----:B------:R-:W-:Y:S02]  /*0210*/  IMAD.WIDE R24, R11, 0x4, R8 ;  /* 0x000000040b187825 */ /* 0x000fe400078e0208 */
[----:B------:R-:W4:Y:S01]  /*0220*/  LDG.E.128 R4, desc[UR4][R14.64] ;  /* 0x000000040e047981 */ /* 0x000f22000c1e1d00 */
[----:B--2---:R-:W-:Y:S01]  /*0230*/  LEA.HI R21, R10, R10, RZ, 0x8 ;  /* 0x0000000a0a157211 */ /* 0x004fe200078f40ff */
[----:B0-----:R-:W-:-:S02]  /*0240*/  IMAD.WIDE R22, R17, 0x4, R2 ;  /* 0x0000000411167825 */ /* 0x001fc400078e0202 */
[----:B------:R-:W2:Y:S01]  /*0250*/  LDG.E.EL R24, desc[UR4][R24.64] ;  /* 0x0000000418187981 */ /* 0x000ea2000c2e1900 */
[----:B------:R-:W-:Y:S01]  /*0260*/  LOP3.LUT R21, R21, 0xffffff00, RZ, 0xc0, !PT ;  /* 0xffffff0015157812 */ /* 0x000fe200078ec0ff */
[----:B-1----:R-:W-:Y:S02]  /*0270*/  IMAD.WIDE R16, R17, 0x4, R12 ;  /* 0x0000000411107825 */ /* 0x002fe400078e020c */
[----:B------:R-:W2:Y:S01]  /*0280*/  LDG.E.EL R22, desc[UR4][R22.64] ;  /* 0x0000000416167981 */ /* 0x000ea2000c2e1900 */
[----:B------:R-:W-:-:S03]  /*0290*/  IADD3 R21, R10, -R21, RZ ;  /* 0x800000150a157210 */ /* 0x000fc60007ffe0ff */
[----:B------:R0:W2:Y:S02]  /*02a0*/  LDG.E.128 R8, desc[UR4][R14.64+0x800] ;  /* 0x000800040e087981 */ /* 0x0000a4000c1e1d00 */
[C---:B-----5:R-:W-:Y:S02]  /*02b0*/  IMAD.WIDE R26, R21.reuse, 0x4, R2 ;  /* 0x00000004151a7825 */ /* 0x060fe400078e0202 */
[----:B------:R-:W5:Y:S02]  /*02c0*/  LDG.E.EL R17, desc[UR4][R16.64] ;  /* 0x0000000410117981 */ /* 0x000f64000c2e1900 */
[----:B------:R-:W-:Y:S02]  /*02d0*/  IMAD.WIDE R12, R21, 0x4, R12 ;  /* 0x00000004150c7825 */ /* 0x000fe400078e020c */
[----:B------:R-:W5:Y:S04]  /*02e0*/  LDG.E.EL R26, desc[UR4][R26.64] ;  /* 0x000000041a1a7981 */ /* 0x000f68000c2e1900 */
[----:B------:R1:W5:Y:S01]  /*02f0*/  LDG.E.EL R13, desc[UR4][R12.64] ;  /* 0x000000040c0d7981 */ /* 0x000362000c2e1900 */
[----:B------:R-:W-:-:S10]  /*0300*/  HFMA2.MMA R3, -RZ, RZ, 0.4375, 0 ;  /* 0x37000000ff037435 */ /* 0x000fd400000001ff */
[----:B---3--:R-:W-:-:S06]  /*0310*/  FFMA R20, R20, R3, 9.9999997473787516356e-06 ;  /* 0x3727c5ac14147423 */ /* 0x008fcc0000000003 */
[----:B------:R-:W3:Y:S01]  /*0320*/  MUFU.RSQ R20, R20 ;  /* 0x0000001400147308 */ /* 0x000ee20000001400 */
[----:B----4-:R-:W-:Y:S02]  /*0330*/  FFMA R0, R0, R3, 9.9999997473787516356e-06 ;  /* 0x3727c5ac00007423 */ /* 0x010fe40000000003 */
[----:B------:R-:W4:Y:S05]  /*0340*/  LDC.64 R2, c[0x0][0x238] ;  /* 0x00008e00ff027b82 */ /* 0x000f2a0000000a00 */
[----:B------:R-:W5:Y:S01]  /*0350*/  MUFU.RSQ R0, R0 ;  /* 0x0000000000007308 */ /* 0x000f620000001400 */
[--C-:B------:R-:W-:Y:S01]  /*0360*/  FADD R21, R4, -R18.reuse ;  /* 0x8000001204157221 */ /* 0x100fe20000000000 */
[--C-:B------:R-:W-:Y:S01]  /*0370*/  FADD R5, R5, -R18.reuse ;  /* 0x8000001205057221 */ /* 0x100fe20000000000 */
[--C-:B0-----:R-:W-:Y:S01]  /*0380*/  FADD R15, R6, -R18.reuse ;  /* 0x80000012060f7221 */ /* 0x101fe20000000000 */
[----:B------:R-:W-:Y:S01]  /*0390*/  FADD R7, R7, -R18 ;  /* 0x8000001207077221 */ /* 0x000fe20000000000 */
[C---:B---3--:R-:W-:Y:S01]  /*03a0*/  FMUL R4, R20.reuse, R21 ;  /* 0x0000001514047220 */ /* 0x048fe20000400000 */
[C---:B-1----:R-:W-:Y:S01]  /*03b0*/  FMUL R12, R20.reuse, R5 ;  /* 0x00000005140c7220 */ /* 0x042fe20000400000 */
[C---:B------:R-:W-:Y:S01]  /*03c0*/  FMUL R6, R20.reuse, R15 ;  /* 0x0000000f14067220 */ /* 0x040fe20000400000 */
[----:B------:R-:W-:Y:S01]  /*03d0*/  FMUL R20, R20, R7 ;  /* 0x0000000714147220 */ /* 0x000fe20000400000 */
[--C-:B--2---:R-:W-:Y:S01]  /*03e0*/  FADD R7, R8, -R24.reuse ;  /* 0x8000001808077221 */ /* 0x104fe20000000000 */
[--C-:B------:R-:W-:Y:S01]  /*03f0*/  FADD R9, R9, -R24.reuse ;  /* 0x8000001809097221 */ /* 0x100fe20000000000 */
[--C-:B------:R-:W-:Y:S01]  /*0400*/  FADD R15, R10, -R24.reuse ;  /* 0x800000180a0f7221 */ /* 0x100fe20000000000 */
[----:B------:R-:W-:Y:S01]  /*0410*/  FADD R11, R11, -R24 ;  /* 0x800000180b0b7221 */ /* 0x000fe20000000000 */
[--C-:B-----5:R-:W-:Y:S01]  /*0420*/  FFMA R20, R22, R20, R17.reuse ;  /* 0x0000001416147223 */ /* 0x120fe20000000011 */
[C---:B------:R-:W-:Y:S01]  /*0430*/  FMUL R7, R0.reuse, R7 ;  /* 0x0000000700077220 */ /* 0x040fe20000400000 */
[C---:B------:R-:W-:Y:S01]  /*0440*/  FMUL R10, R0.reuse, R9 ;  /* 0x00000009000a7220 */ /* 0x040fe20000400000 */
[C---:B------:R-:W-:Y:S01]  /*0450*/  FMUL R8, R0.reuse, R15 ;  /* 0x0000000f00087220 */ /* 0x040fe20000400000 */
[----:B------:R-:W-:Y:S01]  /*0460*/  FMUL R0, R0, R11 ;  /* 0x0000000b00007220 */ /* 0x000fe20000400000 */
[C-C-:B------:R-:W-:Y:S01]  /*0470*/  FFMA R4, R22.reuse, R4, R17.reuse ;  /* 0x0000000416047223 */ /* 0x140fe20000000011 */
[C-C-:B------:R-:W-:Y:S01]  /*0480*/  FFMA R5, R22.reuse, R12, R17.reuse ;  /* 0x0000000c16057223 */ /* 0x140fe20000000011 */
[----:B------:R-:W-:Y:S01]  /*0490*/  FFMA R6, R22, R6, R17 ;  /* 0x0000000616067223 */ /* 0x000fe20000000011 */
[C-C-:B------:R-:W-:Y:S01]  /*04a0*/  FFMA R9, R26.reuse, R7, R13.reuse ;  /* 0x000000071a097223 */ /* 0x140fe2000000000d */
[C-C-:B------:R-:W-:Y:S01]  /*04b0*/  FFMA R10, R26.reuse, R10, R13.reuse ;  /* 0x0000000a1a0a7223 */ /* 0x140fe2000000000d */
[C-C-:B------:R-:W-:Y:S01]  /*04c0*/  FFMA R8, R26.reuse, R8, R13.reuse ;  /* 0x000000081a087223 */ /* 0x140fe2000000000d */
[----:B------:R-:W-:Y:S01]  /*04d0*/  FFMA R0, R26, R0, R13 ;  /* 0x000000001a007223 */ /* 0x000fe2000000000d */
[----:B------:R-:W-:-:S02]  /*04e0*/  FSETP.GEU.AND P6, PT, R20, RZ, PT ;  /* 0x000000ff1400720b */ /* 0x000fc40003fce000 */
[----:B------:R-:W-:Y:S02]  /*04f0*/  FSETP.GEU.AND P0, PT, R6, RZ, PT ;  /* 0x000000ff0600720b */ /* 0x000fe40003f0e000 */
[----:B------:R-:W-:Y:S02]  /*0500*/  SEL R7, R20, RZ, P6 ;  /* 0x000000ff14077207 */ /* 0x000fe40003000000 */
[----:B------:R-:W-:Y:S02]  /*0510*/  FSETP.GEU.AND P1, PT, R5, RZ, PT ;  /* 0x000000ff0500720b */ /* 0x000fe40003f2e000 */
[----:B------:R-:W-:Y:S02]  /*0520*/  FSETP.GEU.AND P2, PT, R4, RZ, PT ;  /* 0x000000ff0400720b */ /* 0x000fe40003f4e000 */
[----:B------:R-:W-:Y:S02]  /*0530*/  FSETP.GEU.AND P3, PT, R0, RZ, PT ;  /* 0x000000ff0000720b */ /* 0x000fe40003f6e000 */
[----:B------:R-:W-:-:S02]  /*0540*/  FSETP.GEU.AND P4, PT, R8, RZ, PT ;  /* 0x000000ff0800720b */ /* 0x000fc40003f8e000 */
[----:B------:R-:W-:Y:S02]  /*0550*/  FSETP.GEU.AND P5, PT, R10, RZ, PT ;  /* 0x000000ff0a00720b */ /* 0x000fe40003fae000 */
[----:B------:R-:W-:Y:S01]  /*0560*/  FSETP.GEU.AND P6, PT, R9, RZ, PT ;  /* 0x000000ff0900720b */ /* 0x000fe20003fce000 */
[----:B----4-:R-:W-:Y:S01]  /*0570*/  IMAD.WIDE R2, R19, 0x4, R2 ;  /* 0x0000000413027825 */ /* 0x010fe200078e0202 */
[----:B------:R-:W-:Y:S02]  /*0580*/  SEL R6, R6, RZ, P0 ;  /* 0x000000ff06067207 */ /* 0x000fe40000000000 */
[----:B------:R-:W-:Y:S02]  /*0590*/  SEL R5, R5, RZ, P1 ;  /* 0x000000ff05057207 */ /* 0x000fe40000800000 */
[----:B------:R-:W-:Y:S02]  /*05a0*/  SEL R4, R4, RZ, P2 ;  /* 0x000000ff04047207 */ /* 0x000fe40001000000 */
[----:B------:R-:W-:-:S02]  /*05b0*/  SEL R15, R0, RZ, P3 ;  /* 0x000000ff000f7207 */ /* 0x000fc40001800000 */
[----:B------:R-:W-:Y:S02]  /*05c0*/  SEL R14, R8, RZ, P4 ;  /* 0x000000ff080e7207 */ /* 0x000fe40002000000 */
[----:B------:R-:W-:Y:S02]  /*05d0*/  SEL R13, R10, RZ, P5 ;  /* 0x000000ff0a0d7207 */ /* 0x000fe40002800000 */
[----:B------:R-:W-:Y:S01]  /*05e0*/  SEL R12, R9, RZ, P6 ;  /* 0x000000ff090c7207 */ /* 0x000fe20003000000 */
[----:B------:R-:W-:Y:S04]  /*05f0*/  STG.E.128 desc[UR4][R2.64], R4 ;  /* 0x0000000402007986 */ /* 0x000fe8000c101d04 */
[----:B------:R-:W-:Y:S01]  /*0600*/  STG.E.128 desc[UR4][R2.64+0x800], R12 ;  /* 0x0008000c02007986 */ /* 0x000fe2000c101d04 */
[----:B------:R-:W-:Y:S05]  /*0610*/  EXIT ;  /* 0x000000000000794d */ /* 0x000fea0003800000 */
.L_x_0:
[----:B------:R-:W-:-:S00]  /*0620*/  BRA `(.L_x_0) ;  /* 0xfffffffc00fc7947 */ /* 0x000fc0000383ffff */
[----:B------:R-:W-:-:S00]  /*0630*/  NOP ;  /* 0x0000000000007918 */ /* 0x000fc00000000000 */
        /* <DEDUP_REMOVED lines=12> */
.L_x_1:


//--------------------- .nv.global.init           --------------------------
	.section	.nv.global.init,"aw",@progbits
.nv.global.init:
	.type		_$_str,@object
	.size		_$_str,(.L_0 - _$_str)
_$_str:
        /*0000*/ 	.byte	0x5f, 0x5f, 0x43, 0x55, 0x44, 0x41, 0x5f, 0x46, 0x54, 0x5a, 0x00
.L_0:


//--------------------- .nv.constant0.triton_poi_fused_native_group_norm_relu_1 --------------------------
	.section	.nv.constant0.triton_poi_fused_native_group_norm_relu_1,"a",@progbits
	.sectionflags	@""
	.align	4
.nv.constant0.triton_poi_fused_native_group_norm_relu_1:
	.zero		580
